//
// Generated by NVIDIA NVVM Compiler
//
// Compiler Build ID: CL-36424714
// Cuda compilation tools, release 13.0, V13.0.88
// Based on NVVM 20.0.0
//

.version 9.0
.target sm_100
.address_size 64

	// .globl	_Z14hello_from_gpuv
.extern .func  (.param .b32 func_retval0) vprintf
(
	.param .b64 vprintf_param_0,
	.param .b64 vprintf_param_1
)
;
.global .align 1 .b8 $str[62] = {72, 101, 108, 108, 111, 32, 87, 111, 114, 108, 100, 32, 102, 114, 111, 109, 32, 98, 108, 111, 99, 107, 45, 40, 37, 100, 44, 32, 37, 100, 44, 32, 37, 100, 41, 32, 97, 110, 100, 32, 116, 104, 114, 101, 97, 100, 45, 40, 37, 100, 44, 32, 37, 100, 44, 32, 37, 100, 41, 33, 10};

.visible .entry _Z14hello_from_gpuv()
{
	.local .align 8 .b8 	__local_depot0[24];
	.reg .b64 	%SP;
	.reg .b64 	%SPL;
	.reg .b32 	%r<9>;
	.reg .b64 	%rd<5>;

	mov.u64 	%SPL, __local_depot0;
	cvta.local.u64 	%SP, %SPL;
	add.u64 	%rd1, %SP, 0;
	add.u64 	%rd2, %SPL, 0;
	mov.u32 	%r1, %ctaid.x;
	mov.u32 	%r2, %ctaid.y;
	mov.u32 	%r3, %ctaid.z;
	mov.u32 	%r4, %tid.x;
	mov.u32 	%r5, %tid.y;
	mov.u32 	%r6, %tid.z;
	st.local.v2.u32 	[%rd2], {%r1, %r2};
	st.local.v2.u32 	[%rd2+8], {%r3, %r4};
	st.local.v2.u32 	[%rd2+16], {%r5, %r6};
	mov.u64 	%rd3, $str;
	cvta.global.u64 	%rd4, %rd3;
	{ // callseq 0, 0
	.param .b64 param0;
	st.param.b64 	[param0], %rd4;
	.param .b64 param1;
	st.param.b64 	[param1], %rd1;
	.param .b32 retval0;
	call.uni (retval0), 
	vprintf, 
	(
	param0, 
	param1
	);
	ld.param.b32 	%r7, [retval0];
	} // callseq 0
	ret;

}


// ===== COMPILED SASS (sm_100) =====

	.target	sm_100

	.elftype	@"ET_EXEC"


//--------------------- .note.nv.tkinfo           --------------------------
	.section	.note.nv.tkinfo,"",@"SHT_NOTE"
	.sectionflags	@"SHF_NOTE_NV_TKINFO"
	.tkinfo
        /*0018*/ 	.word	0x00000002
        /*0030*/ 	.string	""
        /*0030*/ 	.string	"ptxas"
        /*0030*/ 	.string	"Cuda compilation tools, release 13.0, V13.0.88"
        /*0030*/ 	.string	"Build cuda_13.0.r13.0/compiler.36424714_0"
        /*0030*/ 	.string	"-arch sm_100 -m 64 "



//--------------------- .note.nv.cuinfo           --------------------------
	.section	.note.nv.cuinfo,"",@"SHT_NOTE"
	.sectionflags	@"SHF_NOTE_NV_CUINFO"
        /*0018*/ 	.short	0x0002
        /*001a*/ 	.short	0x0064
        /*001c*/ 	.short	0x0082
	.zero		2


//--------------------- .nv.info                  --------------------------
	.section	.nv.info,"",@"SHT_CUDA_INFO"
	.align	4


	//----- nvinfo : EIATTR_REGCOUNT
	.align		4
        /*0000*/ 	.byte	0x04, 0x2f
        /*0002*/ 	.short	(.L_2 - .L_1)
	.align		4
.L_1:
        /*0004*/ 	.word	index@(_Z14hello_from_gpuv)
        /*0008*/ 	.word	0x00000018


	//----- nvinfo : EIATTR_FRAME_SIZE
	.align		4
.L_2:
        /*000c*/ 	.byte	0x04, 0x11
        /*000e*/ 	.short	(.L_4 - .L_3)
	.align		4
.L_3:
        /*0010*/ 	.word	index@(_Z14hello_from_gpuv)
        /*0014*/ 	.word	0x00000018


	//----- nvinfo : EIATTR_MIN_STACK_SIZE
	.align		4
.L_4:
        /*0018*/ 	.byte	0x04, 0x12
        /*001a*/ 	.short	(.L_6 - .L_5)
	.align		4
.L_5:
        /*001c*/ 	.word	index@(_Z14hello_from_gpuv)
        /*0020*/ 	.word	0x00000018
.L_6:


//--------------------- .nv.compat                --------------------------
	.section	.nv.compat,"",@"SHT_CUDA_COMPAT_INFO"
	.align	4
        /*0000*/ 	.byte	0x02, 0x09, 0x00, 0x00, 0x02, 0x02, 0x01, 0x00, 0x02, 0x05, 0x05, 0x00, 0x03, 0x07, 0x01, 0x01
        /*0010*/ 	.byte	0x02, 0x03, 0x00, 0x00, 0x02, 0x06, 0x01, 0x00, 0x04, 0x0b, 0x08, 0x00, 0x09, 0x00, 0x00, 0x00
        /*0020*/ 	.byte	0x00, 0x00, 0x00, 0x00


//--------------------- .nv.info._Z14hello_from_gpuv --------------------------
	.section	.nv.info._Z14hello_from_gpuv,"",@"SHT_CUDA_INFO"
	.sectionflags	@""
	.align	4


	//----- nvinfo : EIATTR_CUDA_API_VERSION
	.align		4
        /*0000*/ 	.byte	0x04, 0x37
        /*0002*/ 	.short	(.L_8 - .L_7)
.L_7:
        /*0004*/ 	.word	0x00000082


	//----- nvinfo : EIATTR_SPARSE_MMA_MASK
	.align		4
.L_8:
        /*0008*/ 	.byte	0x03, 0x50
        /*000a*/ 	.short	0x0000


	//----- nvinfo : EIATTR_MAXREG_COUNT
	.align		4
        /*000c*/ 	.byte	0x03, 0x1b
        /*000e*/ 	.short	0x00ff


	//----- nvinfo : EIATTR_EXTERNS
	.align		4
        /*0010*/ 	.byte	0x04, 0x0f
        /*0012*/ 	.short	(.L_10 - .L_9)


	//   ....[0]....
	.align		4
.L_9:
        /*0014*/ 	.word	index@(vprintf)


	//----- nvinfo : EIATTR_MERCURY_ISA_VERSION
	.align		4
.L_10:
        /*0018*/ 	.byte	0x03, 0x5f
        /*001a*/ 	.short	0x0101


	//----- nvinfo : EIATTR_VRC_CTA_INIT_COUNT
	.align		4
        /*001c*/ 	.byte	0x02, 0x4a
	.zero		1
	.zero		1


	//----- nvinfo : EIATTR_SYSCALL_OFFSETS
	.align		4
        /*0020*/ 	.byte	0x04, 0x46
        /*0022*/ 	.short	(.L_12 - .L_11)


	//   ....[0]....
.L_11:
        /*0024*/ 	.word	0x00000150


	//----- nvinfo : EIATTR_EXIT_INSTR_OFFSETS
	.align		4
.L_12:
        /*0028*/ 	.byte	0x04, 0x1c
        /*002a*/ 	.short	(.L_14 - .L_13)


	//   ....[0]....
.L_13:
        /*002c*/ 	.word	0x00000160


	//----- nvinfo : EIATTR_SW_WAR
	.align		4
.L_14:
        /*0030*/ 	.byte	0x04, 0x36
        /*0032*/ 	.short	(.L_16 - .L_15)
.L_15:
        /*0034*/ 	.word	0x00000008
.L_16:


//--------------------- .nv.callgraph             --------------------------
	.section	.nv.callgraph,"",@"SHT_CUDA_CALLGRAPH"
	.align	4
	.sectionentsize	8
	.align		4
        /*0000*/ 	.word	0x00000000
	.align		4
        /*0004*/ 	.word	0xffffffff
	.align		4
        /*0008*/ 	.word	index@(_Z14hello_from_gpuv)
	.align		4
        /*000c*/ 	.word	index@(vprintf)
	.align		4
        /*0010*/ 	.word	0x00000000
	.align		4
        /*0014*/ 	.word	0xfffffffe
	.align		4
        /*0018*/ 	.word	0x00000000
	.align		4
        /*001c*/ 	.word	0xfffffffd
	.align		4
        /*0020*/ 	.word	0x00000000
	.align		4
        /*0024*/ 	.word	0xfffffffc


//--------------------- .nv.constant4             --------------------------
	.section	.nv.constant4,"a",@progbits
	.align	8
	.align		8
.nv.constant4:
        /*0000*/ 	.dword	vprintf
	.align		8
        /*0008*/ 	.dword	$str


//--------------------- .text._Z14hello_from_gpuv --------------------------
	.section	.text._Z14hello_from_gpuv,"ax",@progbits
	.align	128
        .global         _Z14hello_from_gpuv
        .type           _Z14hello_from_gpuv,@function
        .size           _Z14hello_from_gpuv,(.L_x_2 - _Z14hello_from_gpuv)
        .other          _Z14hello_from_gpuv,@"STO_CUDA_ENTRY STV_DEFAULT"
_Z14hello_from_gpuv:
.text._Z14hello_from_gpuv:
[----:B------:R-:W0:Y:S01]  /*0000*/  LDC R1, c[0x0][0x37c] ;  /* 0x0000df00ff017b82 */ /* 0x000e220000000800 */
[----:B------:R-:W1:Y:S01]  /*0010*/  S2R R8, SR_CTAID.X ;  /* 0x0000000000087919 */ /* 0x000e620000002500 */
[----:B0-----:R-:W-:Y:S01]  /*0020*/  VIADD R1, R1, 0xffffffe8 ;  /* 0xffffffe801017836 */ /* 0x001fe20000000000 */
[----:B------:R-:W-:Y:S01]  /*0030*/  MOV R0, 0x0 ;  /* 0x0000000000007802 */ /* 0x000fe20000000f00 */
[----:B------:R-:W0:Y:S01]  /*0040*/  LDCU UR4, c[0x0][0x2f8] ;  /* 0x00005f00ff0477ac */ /* 0x000e220008000800 */
[----:B------:R-:W1:Y:S03]  /*0050*/  S2R R9, SR_CTAID.Y ;  /* 0x0000000000097919 */ /* 0x000e660000002600 */
[----:B------:R2:W3:Y:S01]  /*0060*/  LDC.64 R2, c[0x4][R0] ;  /* 0x0100000000027b82 */ /* 0x0004e20000000a00 */
[----:B------:R-:W4:Y:S01]  /*0070*/  LDCU.64 UR6, c[0x4][0x8] ;  /* 0x01000100ff0677ac */ /* 0x000f220008000a00 */
[----:B------:R-:W5:Y:S01]  /*0080*/  S2R R10, SR_CTAID.Z ;  /* 0x00000000000a7919 */ /* 0x000f620000002700 */
[----:B------:R-:W2:Y:S01]  /*0090*/  LDCU UR5, c[0x0][0x2fc] ;  /* 0x00005f80ff0577ac */ /* 0x000ea20008000800 */
[----:B------:R-:W5:Y:S01]  /*00a0*/  S2R R11, SR_TID.X ;  /* 0x00000000000b7919 */ /* 0x000f620000002100 */
[----:B------:R-:W5:Y:S01]  /*00b0*/  S2R R12, SR_TID.Y ;  /* 0x00000000000c7919 */ /* 0x000f620000002200 */
[----:B------:R-:W5:Y:S01]  /*00c0*/  S2R R13, SR_TID.Z ;  /* 0x00000000000d7919 */ /* 0x000f620000002300 */
[----:B0-----:R-:W-:Y:S01]  /*00d0*/  IADD3 R6, P0, PT, R1, UR4, RZ ;  /* 0x0000000401067c10 */ /* 0x001fe2000ff1e0ff */
[----:B----4-:R-:W-:Y:S01]  /*00e0*/  IMAD.U32 R4, RZ, RZ, UR6 ;  /* 0x00000006ff047e24 */ /* 0x010fe2000f8e00ff */
[----:B------:R-:W-:-:S03]  /*00f0*/  MOV R5, UR7 ;  /* 0x0000000700057c02 */ /* 0x000fc60008000f00 */
[----:B--2---:R-:W-:Y:S01]  /*0100*/  IMAD.X R7, RZ, RZ, UR5, P0 ;  /* 0x00000005ff077e24 */ /* 0x004fe200080e06ff */
[----:B-1----:R0:W-:Y:S04]  /*0110*/  STL.64 [R1], R8 ;  /* 0x0000000801007387 */ /* 0x0021e80000100a00 */
[----:B-----5:R0:W-:Y:S04]  /*0120*/  STL.64 [R1+0x8], R10 ;  /* 0x0000080a01007387 */ /* 0x0201e80000100a00 */
[----:B------:R0:W-:Y:S02]  /*0130*/  STL.64 [R1+0x10], R12 ;  /* 0x0000100c01007387 */ /* 0x0001e40000100a00 */
[----:B------:R-:W-:-:S07]  /*0140*/  LEPC R20, `(.L_x_0) ;  /* 0x000000001014794e */ /* 0x000fce0000000000 */
[----:B0--3--:R-:W-:Y:S05]  /*0150*/  CALL.ABS.NOINC R2 ;  /* 0x0000000002007343 */ /* 0x009fea0003c00000 */
.L_x_0:
[----:B------:R-:W-:Y:S05]  /*0160*/  EXIT ;  /* 0x000000000000794d */ /* 0x000fea0003800000 */
.L_x_1:
[----:B------:R-:W-:-:S00]  /*0170*/  BRA `(.L_x_1) ;  /* 0xfffffffc00fc7947 */ /* 0x000fc0000383ffff */
[----:B------:R-:W-:-:S00]  /*0180*/  NOP ;  /* 0x0000000000007918 */ /* 0x000fc00000000000 */
[----:B------:R-:W-:-:S00]  /*0190*/  NOP ;  /* 0x0000000000007918 */ /* 0x000fc00000000000 */
[----:B------:R-:W-:-:S00]  /*01a0*/  NOP ;  /* 0x0000000000007918 */ /* 0x000fc00000000000 */
[----:B------:R-:W-:-:S00]  /*01b0*/  NOP ;  /* 0x0000000000007918 */ /* 0x000fc00000000000 */
[----:B------:R-:W-:-:S00]  /*01c0*/  NOP ;  /* 0x0000000000007918 */ /* 0x000fc00000000000 */
[----:B------:R-:W-:-:S00]  /*01d0*/  NOP ;  /* 0x0000000000007918 */ /* 0x000fc00000000000 */
[----:B------:R-:W-:-:S00]  /*01e0*/  NOP ;  /* 0x0000000000007918 */ /* 0x000fc00000000000 */
[----:B------:R-:W-:-:S00]  /*01f0*/  NOP ;  /* 0x0000000000007918 */ /* 0x000fc00000000000 */
.L_x_2:


//--------------------- .nv.global.init           --------------------------
	.section	.nv.global.init,"aw",@progbits
.nv.global.init:
	.type		$str,@object
	.size		$str,(.L_0 - $str)
$str:
        /*0000*/ 	.byte	0x48, 0x65, 0x6c, 0x6c, 0x6f, 0x20, 0x57, 0x6f, 0x72, 0x6c, 0x64, 0x20, 0x66, 0x72, 0x6f, 0x6d
        /*0010*/ 	.byte	0x20, 0x62, 0x6c, 0x6f, 0x63, 0x6b, 0x2d, 0x28, 0x25, 0x64, 0x2c, 0x20, 0x25, 0x64, 0x2c, 0x20
        /*0020*/ 	.byte	0x25, 0x64, 0x29, 0x20, 0x61, 0x6e, 0x64, 0x20, 0x74, 0x68, 0x72, 0x65, 0x61, 0x64, 0x2d, 0x28
        /*0030*/ 	.byte	0x25, 0x64, 0x2c, 0x20, 0x25, 0x64, 0x2c, 0x20, 0x25, 0x64, 0x29, 0x21, 0x0a, 0x00
.L_0:


//--------------------- .nv.shared.reserved.0     --------------------------
	.section	.nv.shared.reserved.0,"aw",@nobits
	.weak		__nv_reservedSMEM_offset_0_alias
	.size		__nv_reservedSMEM_offset_0_alias, 0, 64
	.other		__nv_reservedSMEM_offset_0_alias,@"STO_CUDA_RESERVED_SHARED STV_DEFAULT"
__nv_reservedSMEM_offset_0_alias:
	.zero		0
	.zero		64


//--------------------- .nv.constant0._Z14hello_from_gpuv --------------------------
	.section	.nv.constant0._Z14hello_from_gpuv,"a",@progbits
	.sectionflags	@""
	.align	4
.nv.constant0._Z14hello_from_gpuv:
	.zero		896


//--------------------- SYMBOLS --------------------------

	.type		.nv.reservedSmem.offset0,@object
	.size		.nv.reservedSmem.offset0,0x4
	.type		vprintf,@function
